//
// Generated by NVIDIA NVVM Compiler
//
// Compiler Build ID: CL-36424714
// Cuda compilation tools, release 13.0, V13.0.88
// Based on NVVM 20.0.0
//

.version 9.0
.target sm_100
.address_size 64

	// .globl	_Z12F_elu_kernelPfS_
.global .align 4 .b8 x[256];
.global .align 4 .b8 pos_part[256];
.global .align 4 .b8 exp_x[256];
.global .align 4 .b8 exp_minus_one[256];
.global .align 4 .b8 scaled[256];
.global .align 4 .b8 neg_x[256];
.global .align 4 .b8 neg_relu[256];
.global .align 4 .b8 neg_part[256];
.global .align 4 .b8 neg_scaled[256];
.global .align 4 .b8 result[256];

.visible .entry _Z12F_elu_kernelPfS_(
	.param .u64 .ptr .align 1 _Z12F_elu_kernelPfS__param_0,
	.param .u64 .ptr .align 1 _Z12F_elu_kernelPfS__param_1
)
{
	.reg .pred 	%p<4>;
	.reg .b32 	%r<11>;
	.reg .b32 	%f<11>;
	.reg .b64 	%rd<40>;

	ld.param.u64 	%rd1, [_Z12F_elu_kernelPfS__param_0];
	ld.param.u64 	%rd2, [_Z12F_elu_kernelPfS__param_1];
	mov.u32 	%r3, %tid.y;
	mov.u32 	%r4, %ctaid.y;
	mov.u32 	%r5, %ntid.y;
	mad.lo.s32 	%r1, %r4, %r5, %r3;
	mov.u32 	%r6, %tid.x;
	mov.u32 	%r7, %ctaid.x;
	mov.u32 	%r8, %ntid.x;
	mad.lo.s32 	%r2, %r7, %r8, %r6;
	setp.gt.u32 	%p1, %r1, 7;
	setp.gt.s32 	%p2, %r2, 7;
	or.pred  	%p3, %p1, %p2;
	@%p3 bra 	$L__BB0_2;
	cvta.to.global.u64 	%rd3, %rd1;
	cvta.to.global.u64 	%rd4, %rd2;
	shl.b32 	%r9, %r1, 3;
	add.s32 	%r10, %r9, %r2;
	mul.wide.s32 	%rd5, %r10, 4;
	add.s64 	%rd6, %rd3, %rd5;
	ld.global.f32 	%f1, [%rd6];
	mul.wide.u32 	%rd7, %r1, 32;
	mov.u64 	%rd8, x;
	add.s64 	%rd9, %rd8, %rd7;
	mul.wide.s32 	%rd10, %r2, 4;
	add.s64 	%rd11, %rd9, %rd10;
	st.global.f32 	[%rd11], %f1;
	max.f32 	%f2, %f1, 0f00000000;
	mov.u64 	%rd12, pos_part;
	add.s64 	%rd13, %rd12, %rd7;
	add.s64 	%rd14, %rd13, %rd10;
	st.global.f32 	[%rd14], %f2;
	mul.f32 	%f3, %f1, 0f3FB8AA3B;
	ex2.approx.f32 	%f4, %f3;
	mov.u64 	%rd15, exp_x;
	add.s64 	%rd16, %rd15, %rd7;
	add.s64 	%rd17, %rd16, %rd10;
	st.global.f32 	[%rd17], %f4;
	add.f32 	%f5, %f4, 0fBF800000;
	mov.u64 	%rd18, exp_minus_one;
	add.s64 	%rd19, %rd18, %rd7;
	add.s64 	%rd20, %rd19, %rd10;
	st.global.f32 	[%rd20], %f5;
	mov.u64 	%rd21, scaled;
	add.s64 	%rd22, %rd21, %rd7;
	add.s64 	%rd23, %rd22, %rd10;
	st.global.f32 	[%rd23], %f5;
	neg.f32 	%f6, %f1;
	mov.u64 	%rd24, neg_x;
	add.s64 	%rd25, %rd24, %rd7;
	add.s64 	%rd26, %rd25, %rd10;
	st.global.f32 	[%rd26], %f6;
	max.f32 	%f7, %f6, 0f00000000;
	mov.u64 	%rd27, neg_relu;
	add.s64 	%rd28, %rd27, %rd7;
	add.s64 	%rd29, %rd28, %rd10;
	st.global.f32 	[%rd29], %f7;
	neg.f32 	%f8, %f7;
	mov.u64 	%rd30, neg_part;
	add.s64 	%rd31, %rd30, %rd7;
	add.s64 	%rd32, %rd31, %rd10;
	st.global.f32 	[%rd32], %f8;
	mul.f32 	%f9, %f5, %f8;
	mov.u64 	%rd33, neg_scaled;
	add.s64 	%rd34, %rd33, %rd7;
	add.s64 	%rd35, %rd34, %rd10;
	st.global.f32 	[%rd35], %f9;
	add.f32 	%f10, %f9, %f2;
	mov.u64 	%rd36, result;
	add.s64 	%rd37, %rd36, %rd7;
	add.s64 	%rd38, %rd37, %rd10;
	st.global.f32 	[%rd38], %f10;
	add.s64 	%rd39, %rd4, %rd5;
	st.global.f32 	[%rd39], %f10;
$L__BB0_2:
	ret;

}


// ===== COMPILED SASS (sm_100) =====

	.target	sm_100

	.elftype	@"ET_EXEC"


//--------------------- .note.nv.tkinfo           --------------------------
	.section	.note.nv.tkinfo,"",@"SHT_NOTE"
	.sectionflags	@"SHF_NOTE_NV_TKINFO"
	.tkinfo
        /*0018*/ 	.word	0x00000002
        /*0030*/ 	.string	""
        /*0030*/ 	.string	"ptxas"
        /*0030*/ 	.string	"Cuda compilation tools, release 13.0, V13.0.88"
        /*0030*/ 	.string	"Build cuda_13.0.r13.0/compiler.36424714_0"
        /*0030*/ 	.string	"-arch sm_100 -m 64 "



//--------------------- .note.nv.cuinfo           --------------------------
	.section	.note.nv.cuinfo,"",@"SHT_NOTE"
	.sectionflags	@"SHF_NOTE_NV_CUINFO"
        /*0018*/ 	.short	0x0002
        /*001a*/ 	.short	0x0064
        /*001c*/ 	.short	0x0082
	.zero		2


//--------------------- .nv.info                  --------------------------
	.section	.nv.info,"",@"SHT_CUDA_INFO"
	.align	4


	//----- nvinfo : EIATTR_REGCOUNT
	.align		4
        /*0000*/ 	.byte	0x04, 0x2f
        /*0002*/ 	.short	(.L_11 - .L_10)
	.align		4
.L_10:
        /*0004*/ 	.word	index@(_Z12F_elu_kernelPfS_)
        /*0008*/ 	.word	0x00000020


	//----- nvinfo : EIATTR_FRAME_SIZE
	.align		4
.L_11:
        /*000c*/ 	.byte	0x04, 0x11
        /*000e*/ 	.short	(.L_13 - .L_12)
	.align		4
.L_12:
        /*0010*/ 	.word	index@(_Z12F_elu_kernelPfS_)
        /*0014*/ 	.word	0x00000000


	//----- nvinfo : EIATTR_MIN_STACK_SIZE
	.align		4
.L_13:
        /*0018*/ 	.byte	0x04, 0x12
        /*001a*/ 	.short	(.L_15 - .L_14)
	.align		4
.L_14:
        /*001c*/ 	.word	index@(_Z12F_elu_kernelPfS_)
        /*0020*/ 	.word	0x00000000
.L_15:


//--------------------- .nv.compat                --------------------------
	.section	.nv.compat,"",@"SHT_CUDA_COMPAT_INFO"
	.align	4
        /*0000*/ 	.byte	0x02, 0x09, 0x00, 0x00, 0x02, 0x02, 0x01, 0x00, 0x02, 0x05, 0x05, 0x00, 0x03, 0x07, 0x01, 0x01
        /*0010*/ 	.byte	0x02, 0x03, 0x00, 0x00, 0x02, 0x06, 0x01, 0x00, 0x04, 0x0b, 0x08, 0x00, 0x01, 0x00, 0x00, 0x00
        /*0020*/ 	.byte	0x00, 0x00, 0x00, 0x00


//--------------------- .nv.info._Z12F_elu_kernelPfS_ --------------------------
	.section	.nv.info._Z12F_elu_kernelPfS_,"",@"SHT_CUDA_INFO"
	.sectionflags	@""
	.align	4


	//----- nvinfo : EIATTR_CUDA_API_VERSION
	.align		4
        /*0000*/ 	.byte	0x04, 0x37
        /*0002*/ 	.short	(.L_17 - .L_16)
.L_16:
        /*0004*/ 	.word	0x00000082


	//----- nvinfo : EIATTR_KPARAM_INFO
	.align		4
.L_17:
        /*0008*/ 	.byte	0x04, 0x17
        /*000a*/ 	.short	(.L_19 - .L_18)
.L_18:
        /*000c*/ 	.word	0x00000000
        /*0010*/ 	.short	0x0001
        /*0012*/ 	.short	0x0008
        /*0014*/ 	.byte	0x00, 0xf5, 0x21, 0x00


	//----- nvinfo : EIATTR_KPARAM_INFO
	.align		4
.L_19:
        /*0018*/ 	.byte	0x04, 0x17
        /*001a*/ 	.short	(.L_21 - .L_20)
.L_20:
        /*001c*/ 	.word	0x00000000
        /*0020*/ 	.short	0x0000
        /*0022*/ 	.short	0x0000
        /*0024*/ 	.byte	0x00, 0xf5, 0x21, 0x00


	//----- nvinfo : EIATTR_SPARSE_MMA_MASK
	.align		4
.L_21:
        /*0028*/ 	.byte	0x03, 0x50
        /*002a*/ 	.short	0x0000


	//----- nvinfo : EIATTR_MAXREG_COUNT
	.align		4
        /*002c*/ 	.byte	0x03, 0x1b
        /*002e*/ 	.short	0x00ff


	//----- nvinfo : EIATTR_MERCURY_ISA_VERSION
	.align		4
        /*0030*/ 	.byte	0x03, 0x5f
        /*0032*/ 	.short	0x0101


	//----- nvinfo : EIATTR_VRC_CTA_INIT_COUNT
	.align		4
        /*0034*/ 	.byte	0x02, 0x4a
	.zero		1
	.zero		1


	//----- nvinfo : EIATTR_EXIT_INSTR_OFFSETS
	.align		4
        /*0038*/ 	.byte	0x04, 0x1c
        /*003a*/ 	.short	(.L_23 - .L_22)


	//   ....[0]....
.L_22:
        /*003c*/ 	.word	0x000000b0


	//   ....[1]....
        /*0040*/ 	.word	0x00000480


	//----- nvinfo : EIATTR_CBANK_PARAM_SIZE
	.align		4
.L_23:
        /*0044*/ 	.byte	0x03, 0x19
        /*0046*/ 	.short	0x0010


	//----- nvinfo : EIATTR_PARAM_CBANK
	.align		4
        /*0048*/ 	.byte	0x04, 0x0a
        /*004a*/ 	.short	(.L_25 - .L_24)
	.align		4
.L_24:
        /*004c*/ 	.word	index@(.nv.constant0._Z12F_elu_kernelPfS_)
        /*0050*/ 	.short	0x0380
        /*0052*/ 	.short	0x0010


	//----- nvinfo : EIATTR_SW_WAR
	.align		4
.L_25:
        /*0054*/ 	.byte	0x04, 0x36
        /*0056*/ 	.short	(.L_27 - .L_26)
.L_26:
        /*0058*/ 	.word	0x00000008
.L_27:


//--------------------- .nv.callgraph             --------------------------
	.section	.nv.callgraph,"",@"SHT_CUDA_CALLGRAPH"
	.align	4
	.sectionentsize	8
	.align		4
        /*0000*/ 	.word	0x00000000
	.align		4
        /*0004*/ 	.word	0xffffffff
	.align		4
        /*0008*/ 	.word	0x00000000
	.align		4
        /*000c*/ 	.word	0xfffffffe
	.align		4
        /*0010*/ 	.word	0x00000000
	.align		4
        /*0014*/ 	.word	0xfffffffd
	.align		4
        /*0018*/ 	.word	0x00000000
	.align		4
        /*001c*/ 	.word	0xfffffffc


//--------------------- .nv.constant4             --------------------------
	.section	.nv.constant4,"a",@progbits
	.align	8
	.align		8
.nv.constant4:
        /*0000*/ 	.dword	x
	.align		8
        /*0008*/ 	.dword	pos_part
	.align		8
        /*0010*/ 	.dword	exp_x
	.align		8
        /*0018*/ 	.dword	exp_minus_one
	.align		8
        /*0020*/ 	.dword	scaled
	.align		8
        /*0028*/ 	.dword	neg_x
	.align		8
        /*0030*/ 	.dword	neg_relu
	.align		8
        /*0038*/ 	.dword	neg_part
	.align		8
        /*0040*/ 	.dword	neg_scaled
	.align		8
        /*0048*/ 	.dword	result


//--------------------- .text._Z12F_elu_kernelPfS_ --------------------------
	.section	.text._Z12F_elu_kernelPfS_,"ax",@progbits
	.align	128
        .global         _Z12F_elu_kernelPfS_
        .type           _Z12F_elu_kernelPfS_,@function
        .size           _Z12F_elu_kernelPfS_,(.L_x_1 - _Z12F_elu_kernelPfS_)
        .other          _Z12F_elu_kernelPfS_,@"STO_CUDA_ENTRY STV_DEFAULT"
_Z12F_elu_kernelPfS_:
.text._Z12F_elu_kernelPfS_:
[----:B------:R-:W-:Y:S01]  /*0000*/  LDC R1, c[0x0][0x37c] ;  /* 0x0000df00ff017b82 */ /* 0x000fe20000000800 */
[----:B------:R-:W0:Y:S07]  /*0010*/  S2R R3, SR_TID.X ;  /* 0x0000000000037919 */ /* 0x000e2e0000002100 */
[----:B------:R-:W1:Y:S01]  /*0020*/  LDC R5, c[0x0][0x364] ;  /* 0x0000d900ff057b82 */ /* 0x000e620000000800 */
[----:B------:R-:W1:Y:S07]  /*0030*/  S2R R6, SR_TID.Y ;  /* 0x0000000000067919 */ /* 0x000e6e0000002200 */
[----:B------:R-:W0:Y:S08]  /*0040*/  S2UR UR5, SR_CTAID.X ;  /* 0x00000000000579c3 */ /* 0x000e300000002500 */
[----:B------:R-:W0:Y:S08]  /*0050*/  LDC R0, c[0x0][0x360] ;  /* 0x0000d800ff007b82 */ /* 0x000e300000000800 */
[----:B------:R-:W1:Y:S01]  /*0060*/  S2UR UR4, SR_CTAID.Y ;  /* 0x00000000000479c3 */ /* 0x000e620000002600 */
[----:B0-----:R-:W-:-:S05]  /*0070*/  IMAD R3, R0, UR5, R3 ;  /* 0x0000000500037c24 */ /* 0x001fca000f8e0203 */
[----:B------:R-:W-:Y:S01]  /*0080*/  ISETP.GT.AND P0, PT, R3, 0x7, PT ;  /* 0x000000070300780c */ /* 0x000fe20003f04270 */
[----:B-1----:R-:W-:-:S05]  /*0090*/  IMAD R6, R5, UR4, R6 ;  /* 0x0000000405067c24 */ /* 0x002fca000f8e0206 */
[----:B------:R-:W-:-:S13]  /*00a0*/  ISETP.GT.U32.OR P0, PT, R6, 0x7, P0 ;  /* 0x000000070600780c */ /* 0x000fda0000704470 */
[----:B------:R-:W-:Y:S05]  /*00b0*/  @P0 EXIT ;  /* 0x000000000000094d */ /* 0x000fea0003800000 */
[----:B------:R-:W0:Y:S01]  /*00c0*/  LDC.64 R10, c[0x0][0x380] ;  /* 0x0000e000ff0a7b82 */ /* 0x000e220000000a00 */
[----:B------:R-:W1:Y:S01]  /*00d0*/  LDCU.64 UR4, c[0x0][0x358] ;  /* 0x00006b00ff0477ac */ /* 0x000e620008000a00 */
[----:B------:R-:W-:-:S06]  /*00e0*/  LEA R4, R6, R3, 0x3 ;  /* 0x0000000306047211 */ /* 0x000fcc00078e18ff */
[----:B------:R-:W2:Y:S08]  /*00f0*/  LDC.64 R28, c[0x4][RZ] ;  /* 0x01000000ff1c7b82 */ /* 0x000eb00000000a00 */
[----:B------:R-:W3:Y:S01]  /*0100*/  LDC.64 R26, c[0x4][0x8] ;  /* 0x01000200ff1a7b82 */ /* 0x000ee20000000a00 */
[----:B0-----:R-:W-:-:S07]  /*0110*/  IMAD.WIDE R10, R4, 0x4, R10 ;  /* 0x00000004040a7825 */ /* 0x001fce00078e020a */
[----:B------:R-:W0:Y:S01]  /*0120*/  LDC.64 R18, c[0x4][0x10] ;  /* 0x01000400ff127b82 */ /* 0x000e220000000a00 */
[----:B-1----:R1:W4:Y:S01]  /*0130*/  LDG.E R2, desc[UR4][R10.64] ;  /* 0x000000040a027981 */ /* 0x002322000c1e1900 */
[----:B--2---:R-:W-:-:S06]  /*0140*/  IMAD.WIDE.U32 R28, R6, 0x20, R28 ;  /* 0x00000020061c7825 */ /* 0x004fcc00078e001c */
[----:B------:R-:W2:Y:S01]  /*0150*/  LDC.64 R20, c[0x4][0x18] ;  /* 0x01000600ff147b82 */ /* 0x000ea20000000a00 */
[----:B------:R-:W-:-:S07]  /*0160*/  IMAD.WIDE R28, R3, 0x4, R28 ;  /* 0x00000004031c7825 */ /* 0x000fce00078e021c */
[----:B------:R-:W5:Y:S01]  /*0170*/  LDC.64 R24, c[0x4][0x20] ;  /* 0x01000800ff187b82 */ /* 0x000f620000000a00 */
[----:B---3--:R-:W-:-:S04]  /*0180*/  IMAD.WIDE.U32 R26, R6, 0x20, R26 ;  /* 0x00000020061a7825 */ /* 0x008fc800078e001a */
[----:B------:R-:W-:-:S03]  /*0190*/  IMAD.WIDE R26, R3, 0x4, R26 ;  /* 0x00000004031a7825 */ /* 0x000fc600078e021a */
[----:B------:R-:W3:Y:S01]  /*01a0*/  LDC.64 R8, c[0x4][0x28] ;  /* 0x01000a00ff087b82 */ /* 0x000ee20000000a00 */
[----:B0-----:R-:W-:-:S07]  /*01b0*/  IMAD.WIDE.U32 R18, R6, 0x20, R18 ;  /* 0x0000002006127825 */ /* 0x001fce00078e0012 */
[----:B-1----:R-:W0:Y:S01]  /*01c0*/  LDC.64 R10, c[0x4][0x30] ;  /* 0x01000c00ff0a7b82 */ /* 0x002e220000000a00 */
[----:B--2---:R-:W-:-:S04]  /*01d0*/  IMAD.WIDE.U32 R20, R6, 0x20, R20 ;  /* 0x0000002006147825 */ /* 0x004fc800078e0014 */
[----:B------:R-:W-:-:S03]  /*01e0*/  IMAD.WIDE R18, R3, 0x4, R18 ;  /* 0x0000000403127825 */ /* 0x000fc600078e0212 */
[----:B------:R-:W1:Y:S01]  /*01f0*/  LDC.64 R12, c[0x4][0x38] ;  /* 0x01000e00ff0c7b82 */ /* 0x000e620000000a00 */
[----:B-----5:R-:W-:-:S04]  /*0200*/  IMAD.WIDE.U32 R24, R6, 0x20, R24 ;  /* 0x0000002006187825 */ /* 0x020fc800078e0018 */
[----:B------:R-:W-:-:S03]  /*0210*/  IMAD.WIDE R20, R3, 0x4, R20 ;  /* 0x0000000403147825 */ /* 0x000fc600078e0214 */
[----:B------:R-:W2:Y:S01]  /*0220*/  LDC.64 R14, c[0x4][0x40] ;  /* 0x01001000ff0e7b82 */ /* 0x000ea20000000a00 */
[----:B---3--:R-:W-:-:S04]  /*0230*/  IMAD.WIDE.U32 R8, R6, 0x20, R8 ;  /* 0x0000002006087825 */ /* 0x008fc800078e0008 */
[----:B------:R-:W-:-:S03]  /*0240*/  IMAD.WIDE R24, R3, 0x4, R24 ;  /* 0x0000000403187825 */ /* 0x000fc600078e0218 */
[----:B------:R-:W3:Y:S01]  /*0250*/  LDC.64 R16, c[0x4][0x48] ;  /* 0x01001200ff107b82 */ /* 0x000ee20000000a00 */
[----:B0-----:R-:W-:-:S04]  /*0260*/  IMAD.WIDE.U32 R10, R6, 0x20, R10 ;  /* 0x00000020060a7825 */ /* 0x001fc800078e000a */
[----:B------:R-:W-:-:S03]  /*0270*/  IMAD.WIDE R8, R3, 0x4, R8 ;  /* 0x0000000403087825 */ /* 0x000fc600078e0208 */
[----:B------:R-:W0:Y:S01]  /*0280*/  LDC.64 R22, c[0x0][0x388] ;  /* 0x0000e200ff167b82 */ /* 0x000e220000000a00 */
[----:B-1----:R-:W-:-:S04]  /*0290*/  IMAD.WIDE.U32 R12, R6, 0x20, R12 ;  /* 0x00000020060c7825 */ /* 0x002fc800078e000c */
[----:B------:R-:W-:-:S04]  /*02a0*/  IMAD.WIDE R10, R3, 0x4, R10 ;  /* 0x00000004030a7825 */ /* 0x000fc800078e020a */
[----:B--2---:R-:W-:-:S04]  /*02b0*/  IMAD.WIDE.U32 R14, R6, 0x20, R14 ;  /* 0x00000020060e7825 */ /* 0x004fc800078e000e */
[----:B------:R-:W-:-:S04]  /*02c0*/  IMAD.WIDE R12, R3, 0x4, R12 ;  /* 0x00000004030c7825 */ /* 0x000fc800078e020c */
[----:B---3--:R-:W-:-:S04]  /*02d0*/  IMAD.WIDE.U32 R16, R6, 0x20, R16 ;  /* 0x0000002006107825 */ /* 0x008fc800078e0010 */
[----:B------:R-:W-:-:S04]  /*02e0*/  IMAD.WIDE R14, R3, 0x4, R14 ;  /* 0x00000004030e7825 */ /* 0x000fc800078e020e */
[----:B------:R-:W-:-:S04]  /*02f0*/  IMAD.WIDE R16, R3, 0x4, R16 ;  /* 0x0000000403107825 */ /* 0x000fc800078e0210 */
[----:B0-----:R-:W-:-:S04]  /*0300*/  IMAD.WIDE R22, R4, 0x4, R22 ;  /* 0x0000000404167825 */ /* 0x001fc800078e0216 */
[----:B----4-:R-:W-:Y:S01]  /*0310*/  FMUL R5, R2, 1.4426950216293334961 ;  /* 0x3fb8aa3b02057820 */ /* 0x010fe20000400000 */
[----:B------:R-:W-:Y:S01]  /*0320*/  FMNMX R0, RZ, R2, !PT ;  /* 0x00000002ff007209 */ /* 0x000fe20007800000 */
[----:B------:R-:W-:Y:S03]  /*0330*/  STG.E desc[UR4][R28.64], R2 ;  /* 0x000000021c007986 */ /* 0x000fe6000c101904 */
[----:B------:R-:W-:Y:S01]  /*0340*/  FSETP.GEU.AND P0, PT, R5, -126, PT ;  /* 0xc2fc00000500780b */ /* 0x000fe20003f0e000 */
[----:B------:R0:W-:-:S12]  /*0350*/  STG.E desc[UR4][R26.64], R0 ;  /* 0x000000001a007986 */ /* 0x0001d8000c101904 */
[----:B------:R-:W-:Y:S01]  /*0360*/  @!P0 FMUL R5, R5, 0.5 ;  /* 0x3f00000005058820 */ /* 0x000fe20000400000 */
[----:B0-----:R-:W-:Y:S01]  /*0370*/  FADD R27, -R2, -RZ ;  /* 0x800000ff021b7221 */ /* 0x001fe20000000100 */
[----:B------:R-:W-:-:S04]  /*0380*/  FMNMX R2, RZ, -R2, !PT ;  /* 0x80000002ff027209 */ /* 0x000fc80007800000 */
[----:B------:R-:W0:Y:S02]  /*0390*/  MUFU.EX2 R5, R5 ;  /* 0x0000000500057308 */ /* 0x000e240000000800 */
[----:B0-----:R-:W-:-:S04]  /*03a0*/  @!P0 FMUL R5, R5, R5 ;  /* 0x0000000505058220 */ /* 0x001fc80000400000 */
[----:B------:R-:W-:Y:S01]  /*03b0*/  FADD R7, R5, -1 ;  /* 0xbf80000005077421 */ /* 0x000fe20000000000 */
[----:B------:R0:W-:Y:S04]  /*03c0*/  STG.E desc[UR4][R18.64], R5 ;  /* 0x0000000512007986 */ /* 0x0001e8000c101904 */
[----:B------:R-:W-:Y:S04]  /*03d0*/  STG.E desc[UR4][R20.64], R7 ;  /* 0x0000000714007986 */ /* 0x000fe8000c101904 */
[----:B------:R1:W-:Y:S01]  /*03e0*/  STG.E desc[UR4][R24.64], R7 ;  /* 0x0000000718007986 */ /* 0x0003e2000c101904 */
[----:B0-----:R-:W-:-:S03]  /*03f0*/  FADD R5, -R2, -RZ ;  /* 0x800000ff02057221 */ /* 0x001fc60000000100 */
[----:B------:R-:W-:Y:S04]  /*0400*/  STG.E desc[UR4][R8.64], R27 ;  /* 0x0000001b08007986 */ /* 0x000fe8000c101904 */
[----:B------:R-:W-:Y:S01]  /*0410*/  STG.E desc[UR4][R10.64], R2 ;  /* 0x000000020a007986 */ /* 0x000fe2000c101904 */
[----:B-1----:R-:W-:-:S03]  /*0420*/  FMUL R7, R7, -R2 ;  /* 0x8000000207077220 */ /* 0x002fc60000400000 */
[----:B------:R-:W-:Y:S01]  /*0430*/  STG.E desc[UR4][R12.64], R5 ;  /* 0x000000050c007986 */ /* 0x000fe2000c101904 */
[----:B------:R-:W-:-:S03]  /*0440*/  FADD R3, R0, R7 ;  /* 0x0000000700037221 */ /* 0x000fc60000000000 */
[----:B------:R-:W-:Y:S04]  /*0450*/  STG.E desc[UR4][R14.64], R7 ;  /* 0x000000070e007986 */ /* 0x000fe8000c101904 */
[----:B------:R-:W-:Y:S04]  /*0460*/  STG.E desc[UR4][R16.64], R3 ;  /* 0x0000000310007986 */ /* 0x000fe8000c101904 */
[----:B------:R-:W-:Y:S01]  /*0470*/  STG.E desc[UR4][R22.64], R3 ;  /* 0x0000000316007986 */ /* 0x000fe2000c101904 */
[----:B------:R-:W-:Y:S05]  /*0480*/  EXIT ;  /* 0x000000000000794d */ /* 0x000fea0003800000 */
.L_x_0:
[----:B------:R-:W-:-:S00]  /*0490*/  BRA `(.L_x_0) ;  /* 0xfffffffc00fc7947 */ /* 0x000fc0000383ffff */
[----:B------:R-:W-:-:S00]  /*04a0*/  NOP ;  /* 0x0000000000007918 */ /* 0x000fc00000000000 */
        /* <DEDUP_REMOVED lines=13> */
.L_x_1:


//--------------------- .nv.shared.reserved.0     --------------------------
	.section	.nv.shared.reserved.0,"aw",@nobits
	.weak		__nv_reservedSMEM_offset_0_alias
	.size		__nv_reservedSMEM_offset_0_alias, 0, 64
	.other		__nv_reservedSMEM_offset_0_alias,@"STO_CUDA_RESERVED_SHARED STV_DEFAULT"
__nv_reservedSMEM_offset_0_alias:
	.zero		0
	.zero		64


//--------------------- .nv.global                --------------------------
	.section	.nv.global,"aw",@nobits
	.align	4
.nv.global:
	.type		neg_scaled,@object
	.size		neg_scaled,(x - neg_scaled)
neg_scaled:
	.zero		256
	.type		x,@object
	.size		x,(scaled - x)
x:
	.zero		256
	.type		scaled,@object
	.size		scaled,(exp_x - scaled)
scaled:
	.zero		256
	.type		exp_x,@object
	.size		exp_x,(neg_relu - exp_x)
exp_x:
	.zero		256
	.type		neg_relu,@object
	.size		neg_relu,(result - neg_relu)
neg_relu:
	.zero		256
	.type		result,@object
	.size		result,(pos_part - result)
result:
	.zero		256
	.type		pos_part,@object
	.size		pos_part,(neg_x - pos_part)
pos_part:
	.zero		256
	.type		neg_x,@object
	.size		neg_x,(exp_minus_one - neg_x)
neg_x:
	.zero		256
	.type		exp_minus_one,@object
	.size		exp_minus_one,(neg_part - exp_minus_one)
exp_minus_one:
	.zero		256
	.type		neg_part,@object
	.size		neg_part,(.L_7 - neg_part)
neg_part:
	.zero		256
.L_7:


//--------------------- .nv.constant0._Z12F_elu_kernelPfS_ --------------------------
	.section	.nv.constant0._Z12F_elu_kernelPfS_,"a",@progbits
	.sectionflags	@""
	.align	4
.nv.constant0._Z12F_elu_kernelPfS_:
	.zero		912


//--------------------- SYMBOLS --------------------------

	.type		.nv.reservedSmem.offset0,@object
	.size		.nv.reservedSmem.offset0,0x4
